//
// Generated by NVIDIA NVVM Compiler
//
// Compiler Build ID: CL-36424714
// Cuda compilation tools, release 13.0, V13.0.88
// Based on NVVM 20.0.0
//

.version 9.0
.target sm_100
.address_size 64

	// .globl	int4WeightExtractionHalf

.visible .entry int4WeightExtractionHalf(
	.param .u64 .ptr .align 1 int4WeightExtractionHalf_param_0,
	.param .u64 .ptr .align 1 int4WeightExtractionHalf_param_1,
	.param .u64 .ptr .align 1 int4WeightExtractionHalf_param_2,
	.param .u32 int4WeightExtractionHalf_param_3,
	.param .u32 int4WeightExtractionHalf_param_4
)
{
	.reg .pred 	%p<3>;
	.reg .b16 	%rs<13>;
	.reg .b32 	%r<14>;
	.reg .b64 	%rd<13>;

	ld.param.u64 	%rd4, [int4WeightExtractionHalf_param_0];
	ld.param.u64 	%rd5, [int4WeightExtractionHalf_param_1];
	ld.param.u64 	%rd6, [int4WeightExtractionHalf_param_2];
	ld.param.u32 	%r7, [int4WeightExtractionHalf_param_4];
	mov.u32 	%r1, %ctaid.x;
	mul.lo.s32 	%r8, %r7, %r1;
	mov.u32 	%r9, %tid.x;
	add.s32 	%r13, %r8, %r9;
	add.s32 	%r3, %r8, %r7;
	setp.ge.u32 	%p1, %r13, %r3;
	@%p1 bra 	$L__BB0_3;
	cvta.to.global.u64 	%rd7, %rd5;
	mul.wide.u32 	%rd8, %r1, 2;
	add.s64 	%rd1, %rd7, %rd8;
	mov.u32 	%r4, %ntid.x;
	cvta.to.global.u64 	%rd2, %rd4;
	cvta.to.global.u64 	%rd3, %rd6;
$L__BB0_2:
	cvt.s64.s32 	%rd9, %r13;
	add.s64 	%rd10, %rd2, %rd9;
	ld.global.s8 	%rs9, [%rd10];
	shr.s16 	%rs10, %rs9, 4;
	shl.b16 	%rs11, %rs9, 12;
	shr.s16 	%rs12, %rs11, 12;
	cvt.s32.s16 	%r10, %rs10;
	// begin inline asm
	cvt.rn.f16.s32 %rs1, %r10;
	// end inline asm
	ld.global.u16 	%rs4, [%rd1];
	// begin inline asm
	{mul.f16 %rs2,%rs1,%rs4;
}
	// end inline asm
	shl.b32 	%r12, %r13, 1;
	mul.wide.s32 	%rd11, %r12, 2;
	add.s64 	%rd12, %rd3, %rd11;
	st.global.u16 	[%rd12], %rs2;
	cvt.s32.s16 	%r11, %rs12;
	// begin inline asm
	cvt.rn.f16.s32 %rs5, %r11;
	// end inline asm
	ld.global.u16 	%rs8, [%rd1];
	// begin inline asm
	{mul.f16 %rs6,%rs5,%rs8;
}
	// end inline asm
	st.global.u16 	[%rd12+2], %rs6;
	add.s32 	%r13, %r13, %r4;
	setp.lt.u32 	%p2, %r13, %r3;
	@%p2 bra 	$L__BB0_2;
$L__BB0_3:
	ret;

}
	// .globl	int4WeightExtractionFloat
.visible .entry int4WeightExtractionFloat(
	.param .u64 .ptr .align 1 int4WeightExtractionFloat_param_0,
	.param .u64 .ptr .align 1 int4WeightExtractionFloat_param_1,
	.param .u64 .ptr .align 1 int4WeightExtractionFloat_param_2,
	.param .u32 int4WeightExtractionFloat_param_3,
	.param .u32 int4WeightExtractionFloat_param_4
)
{
	.reg .pred 	%p<3>;
	.reg .b16 	%rs<5>;
	.reg .b32 	%r<12>;
	.reg .b32 	%f<7>;
	.reg .b64 	%rd<13>;

	ld.param.u64 	%rd4, [int4WeightExtractionFloat_param_0];
	ld.param.u64 	%rd5, [int4WeightExtractionFloat_param_1];
	ld.param.u64 	%rd6, [int4WeightExtractionFloat_param_2];
	ld.param.u32 	%r7, [int4WeightExtractionFloat_param_4];
	mov.u32 	%r1, %ctaid.x;
	mul.lo.s32 	%r8, %r7, %r1;
	mov.u32 	%r9, %tid.x;
	add.s32 	%r11, %r8, %r9;
	add.s32 	%r3, %r8, %r7;
	setp.ge.u32 	%p1, %r11, %r3;
	@%p1 bra 	$L__BB1_3;
	cvta.to.global.u64 	%rd7, %rd5;
	mul.wide.u32 	%rd8, %r1, 4;
	add.s64 	%rd1, %rd7, %rd8;
	mov.u32 	%r4, %ntid.x;
	cvta.to.global.u64 	%rd2, %rd4;
	cvta.to.global.u64 	%rd3, %rd6;
$L__BB1_2:
	cvt.s64.s32 	%rd9, %r11;
	add.s64 	%rd10, %rd2, %rd9;
	ld.global.s8 	%rs1, [%rd10];
	shr.s16 	%rs2, %rs1, 4;
	shl.b16 	%rs3, %rs1, 12;
	shr.s16 	%rs4, %rs3, 12;
	cvt.rn.f32.s16 	%f1, %rs2;
	ld.global.f32 	%f2, [%rd1];
	mul.f32 	%f3, %f2, %f1;
	shl.b32 	%r10, %r11, 1;
	mul.wide.s32 	%rd11, %r10, 4;
	add.s64 	%rd12, %rd3, %rd11;
	st.global.f32 	[%rd12], %f3;
	cvt.rn.f32.s16 	%f4, %rs4;
	ld.global.f32 	%f5, [%rd1];
	mul.f32 	%f6, %f5, %f4;
	st.global.f32 	[%rd12+4], %f6;
	add.s32 	%r11, %r11, %r4;
	setp.lt.u32 	%p2, %r11, %r3;
	@%p2 bra 	$L__BB1_2;
$L__BB1_3:
	ret;

}
	// .globl	int8WeightExtractionHalf
.visible .entry int8WeightExtractionHalf(
	.param .u64 .ptr .align 1 int8WeightExtractionHalf_param_0,
	.param .u64 .ptr .align 1 int8WeightExtractionHalf_param_1,
	.param .u64 .ptr .align 1 int8WeightExtractionHalf_param_2,
	.param .u32 int8WeightExtractionHalf_param_3,
	.param .u32 int8WeightExtractionHalf_param_4
)
{
	.reg .pred 	%p<3>;
	.reg .b16 	%rs<5>;
	.reg .b32 	%r<12>;
	.reg .b64 	%rd<13>;

	ld.param.u64 	%rd4, [int8WeightExtractionHalf_param_0];
	ld.param.u64 	%rd5, [int8WeightExtractionHalf_param_1];
	ld.param.u64 	%rd6, [int8WeightExtractionHalf_param_2];
	ld.param.u32 	%r7, [int8WeightExtractionHalf_param_4];
	mov.u32 	%r1, %ctaid.x;
	mul.lo.s32 	%r8, %r7, %r1;
	mov.u32 	%r9, %tid.x;
	add.s32 	%r11, %r8, %r9;
	add.s32 	%r3, %r8, %r7;
	setp.ge.u32 	%p1, %r11, %r3;
	@%p1 bra 	$L__BB2_3;
	cvta.to.global.u64 	%rd7, %rd5;
	mul.wide.u32 	%rd8, %r1, 2;
	add.s64 	%rd1, %rd7, %rd8;
	mov.u32 	%r4, %ntid.x;
	cvta.to.global.u64 	%rd2, %rd4;
	cvta.to.global.u64 	%rd3, %rd6;
$L__BB2_2:
	cvt.s64.s32 	%rd9, %r11;
	add.s64 	%rd10, %rd2, %rd9;
	ld.global.s8 	%r10, [%rd10];
	// begin inline asm
	cvt.rn.f16.s32 %rs1, %r10;
	// end inline asm
	ld.global.u16 	%rs4, [%rd1];
	// begin inline asm
	{mul.f16 %rs2,%rs1,%rs4;
}
	// end inline asm
	mul.wide.s32 	%rd11, %r11, 2;
	add.s64 	%rd12, %rd3, %rd11;
	st.global.u16 	[%rd12], %rs2;
	add.s32 	%r11, %r11, %r4;
	setp.lt.u32 	%p2, %r11, %r3;
	@%p2 bra 	$L__BB2_2;
$L__BB2_3:
	ret;

}
	// .globl	int8WeightExtractionFloat
.visible .entry int8WeightExtractionFloat(
	.param .u64 .ptr .align 1 int8WeightExtractionFloat_param_0,
	.param .u64 .ptr .align 1 int8WeightExtractionFloat_param_1,
	.param .u64 .ptr .align 1 int8WeightExtractionFloat_param_2,
	.param .u32 int8WeightExtractionFloat_param_3,
	.param .u32 int8WeightExtractionFloat_param_4
)
{
	.reg .pred 	%p<3>;
	.reg .b16 	%rs<2>;
	.reg .b32 	%r<11>;
	.reg .b32 	%f<4>;
	.reg .b64 	%rd<13>;

	ld.param.u64 	%rd4, [int8WeightExtractionFloat_param_0];
	ld.param.u64 	%rd5, [int8WeightExtractionFloat_param_1];
	ld.param.u64 	%rd6, [int8WeightExtractionFloat_param_2];
	ld.param.u32 	%r7, [int8WeightExtractionFloat_param_4];
	mov.u32 	%r1, %ctaid.x;
	mul.lo.s32 	%r8, %r7, %r1;
	mov.u32 	%r9, %tid.x;
	add.s32 	%r10, %r8, %r9;
	add.s32 	%r3, %r8, %r7;
	setp.ge.u32 	%p1, %r10, %r3;
	@%p1 bra 	$L__BB3_3;
	cvta.to.global.u64 	%rd7, %rd5;
	mul.wide.u32 	%rd8, %r1, 4;
	add.s64 	%rd1, %rd7, %rd8;
	mov.u32 	%r4, %ntid.x;
	cvta.to.global.u64 	%rd2, %rd4;
	cvta.to.global.u64 	%rd3, %rd6;
$L__BB3_2:
	cvt.s64.s32 	%rd9, %r10;
	add.s64 	%rd10, %rd2, %rd9;
	ld.global.s8 	%rs1, [%rd10];
	cvt.rn.f32.s16 	%f1, %rs1;
	ld.global.f32 	%f2, [%rd1];
	mul.f32 	%f3, %f2, %f1;
	mul.wide.s32 	%rd11, %r10, 4;
	add.s64 	%rd12, %rd3, %rd11;
	st.global.f32 	[%rd12], %f3;
	add.s32 	%r10, %r10, %r4;
	setp.lt.u32 	%p2, %r10, %r3;
	@%p2 bra 	$L__BB3_2;
$L__BB3_3:
	ret;

}
	// .globl	int4WeightCompression
.visible .entry int4WeightCompression(
	.param .u64 .ptr .align 1 int4WeightCompression_param_0,
	.param .u64 .ptr .align 1 int4WeightCompression_param_1,
	.param .u32 int4WeightCompression_param_2,
	.param .u32 int4WeightCompression_param_3
)
{
	.reg .pred 	%p<3>;
	.reg .b16 	%rs<6>;
	.reg .b32 	%r<12>;
	.reg .b64 	%rd<9>;

	ld.param.u64 	%rd3, [int4WeightCompression_param_0];
	ld.param.u64 	%rd4, [int4WeightCompression_param_1];
	ld.param.u32 	%r6, [int4WeightCompression_param_3];
	mov.u32 	%r7, %ctaid.x;
	mul.lo.s32 	%r8, %r6, %r7;
	mov.u32 	%r9, %tid.x;
	add.s32 	%r11, %r8, %r9;
	add.s32 	%r2, %r8, %r6;
	setp.ge.u32 	%p1, %r11, %r2;
	@%p1 bra 	$L__BB4_3;
	mov.u32 	%r3, %ntid.x;
	cvta.to.global.u64 	%rd1, %rd3;
	cvta.to.global.u64 	%rd2, %rd4;
$L__BB4_2:
	shl.b32 	%r10, %r11, 1;
	cvt.s64.s32 	%rd5, %r10;
	add.s64 	%rd6, %rd1, %rd5;
	ld.global.u8 	%rs1, [%rd6];
	shl.b16 	%rs2, %rs1, 4;
	ld.global.u8 	%rs3, [%rd6+1];
	and.b16  	%rs4, %rs3, 15;
	or.b16  	%rs5, %rs4, %rs2;
	cvt.s64.s32 	%rd7, %r11;
	add.s64 	%rd8, %rd2, %rd7;
	st.global.u8 	[%rd8], %rs5;
	add.s32 	%r11, %r11, %r3;
	setp.lt.u32 	%p2, %r11, %r2;
	@%p2 bra 	$L__BB4_2;
$L__BB4_3:
	ret;

}


// ===== COMPILED SASS (sm_100) =====

	.target	sm_100

	.elftype	@"ET_EXEC"


//--------------------- .note.nv.tkinfo           --------------------------
	.section	.note.nv.tkinfo,"",@"SHT_NOTE"
	.sectionflags	@"SHF_NOTE_NV_TKINFO"
	.tkinfo
        /*0018*/ 	.word	0x00000002
        /*0030*/ 	.string	""
        /*0030*/ 	.string	"ptxas"
        /*0030*/ 	.string	"Cuda compilation tools, release 13.0, V13.0.88"
        /*0030*/ 	.string	"Build cuda_13.0.r13.0/compiler.36424714_0"
        /*0030*/ 	.string	"-arch sm_100 -m 64 "



//--------------------- .note.nv.cuinfo           --------------------------
	.section	.note.nv.cuinfo,"",@"SHT_NOTE"
	.sectionflags	@"SHF_NOTE_NV_CUINFO"
        /*0018*/ 	.short	0x0002
        /*001a*/ 	.short	0x0064
        /*001c*/ 	.short	0x0082
	.zero		2


//--------------------- .nv.info                  --------------------------
	.section	.nv.info,"",@"SHT_CUDA_INFO"
	.align	4


	//----- nvinfo : EIATTR_REGCOUNT
	.align		4
        /*0000*/ 	.byte	0x04, 0x2f
        /*0002*/ 	.short	(.L_1 - .L_0)
	.align		4
.L_0:
        /*0004*/ 	.word	index@(int4WeightExtractionHalf)
        /*0008*/ 	.word	0x00000010


	//----- nvinfo : EIATTR_FRAME_SIZE
	.align		4
.L_1:
        /*000c*/ 	.byte	0x04, 0x11
        /*000e*/ 	.short	(.L_3 - .L_2)
	.align		4
.L_2:
        /*0010*/ 	.word	index@(int4WeightExtractionHalf)
        /*0014*/ 	.word	0x00000000


	//----- nvinfo : EIATTR_REGCOUNT
	.align		4
.L_3:
        /*0018*/ 	.byte	0x04, 0x2f
        /*001a*/ 	.short	(.L_5 - .L_4)
	.align		4
.L_4:
        /*001c*/ 	.word	index@(int4WeightExtractionFloat)
        /*0020*/ 	.word	0x00000012


	//----- nvinfo : EIATTR_FRAME_SIZE
	.align		4
.L_5:
        /*0024*/ 	.byte	0x04, 0x11
        /*0026*/ 	.short	(.L_7 - .L_6)
	.align		4
.L_6:
        /*0028*/ 	.word	index@(int4WeightExtractionFloat)
        /*002c*/ 	.word	0x00000000


	//----- nvinfo : EIATTR_REGCOUNT
	.align		4
.L_7:
        /*0030*/ 	.byte	0x04, 0x2f
        /*0032*/ 	.short	(.L_9 - .L_8)
	.align		4
.L_8:
        /*0034*/ 	.word	index@(int8WeightExtractionHalf)
        /*0038*/ 	.word	0x0000000e


	//----- nvinfo : EIATTR_FRAME_SIZE
	.align		4
.L_9:
        /*003c*/ 	.byte	0x04, 0x11
        /*003e*/ 	.short	(.L_11 - .L_10)
	.align		4
.L_10:
        /*0040*/ 	.word	index@(int8WeightExtractionHalf)
        /*0044*/ 	.word	0x00000000


	//----- nvinfo : EIATTR_REGCOUNT
	.align		4
.L_11:
        /*0048*/ 	.byte	0x04, 0x2f
        /*004a*/ 	.short	(.L_13 - .L_12)
	.align		4
.L_12:
        /*004c*/ 	.word	index@(int8WeightExtractionFloat)
        /*0050*/ 	.word	0x00000010


	//----- nvinfo : EIATTR_FRAME_SIZE
	.align		4
.L_13:
        /*0054*/ 	.byte	0x04, 0x11
        /*0056*/ 	.short	(.L_15 - .L_14)
	.align		4
.L_14:
        /*0058*/ 	.word	index@(int8WeightExtractionFloat)
        /*005c*/ 	.word	0x00000000


	//----- nvinfo : EIATTR_REGCOUNT
	.align		4
.L_15:
        /*0060*/ 	.byte	0x04, 0x2f
        /*0062*/ 	.short	(.L_17 - .L_16)
	.align		4
.L_16:
        /*0064*/ 	.word	index@(int4WeightCompression)
        /*0068*/ 	.word	0x0000000c


	//----- nvinfo : EIATTR_FRAME_SIZE
	.align		4
.L_17:
        /*006c*/ 	.byte	0x04, 0x11
        /*006e*/ 	.short	(.L_19 - .L_18)
	.align		4
.L_18:
        /*0070*/ 	.word	index@(int4WeightCompression)
        /*0074*/ 	.word	0x00000000


	//----- nvinfo : EIATTR_MIN_STACK_SIZE
	.align		4
.L_19:
        /*0078*/ 	.byte	0x04, 0x12
        /*007a*/ 	.short	(.L_21 - .L_20)
	.align		4
.L_20:
        /*007c*/ 	.word	index@(int4WeightCompression)
        /*0080*/ 	.word	0x00000000


	//----- nvinfo : EIATTR_MIN_STACK_SIZE
	.align		4
.L_21:
        /*0084*/ 	.byte	0x04, 0x12
        /*0086*/ 	.short	(.L_23 - .L_22)
	.align		4
.L_22:
        /*0088*/ 	.word	index@(int8WeightExtractionFloat)
        /*008c*/ 	.word	0x00000000


	//----- nvinfo : EIATTR_MIN_STACK_SIZE
	.align		4
.L_23:
        /*0090*/ 	.byte	0x04, 0x12
        /*0092*/ 	.short	(.L_25 - .L_24)
	.align		4
.L_24:
        /*0094*/ 	.word	index@(int8WeightExtractionHalf)
        /*0098*/ 	.word	0x00000000


	//----- nvinfo : EIATTR_MIN_STACK_SIZE
	.align		4
.L_25:
        /*009c*/ 	.byte	0x04, 0x12
        /*009e*/ 	.short	(.L_27 - .L_26)
	.align		4
.L_26:
        /*00a0*/ 	.word	index@(int4WeightExtractionFloat)
        /*00a4*/ 	.word	0x00000000


	//----- nvinfo : EIATTR_MIN_STACK_SIZE
	.align		4
.L_27:
        /*00a8*/ 	.byte	0x04, 0x12
        /*00aa*/ 	.short	(.L_29 - .L_28)
	.align		4
.L_28:
        /*00ac*/ 	.word	index@(int4WeightExtractionHalf)
        /*00b0*/ 	.word	0x00000000
.L_29:


//--------------------- .nv.compat                --------------------------
	.section	.nv.compat,"",@"SHT_CUDA_COMPAT_INFO"
	.align	4
        /*0000*/ 	.byte	0x02, 0x09, 0x00, 0x00, 0x02, 0x02, 0x01, 0x00, 0x02, 0x05, 0x05, 0x00, 0x03, 0x07, 0x01, 0x01
        /*0010*/ 	.byte	0x02, 0x03, 0x00, 0x00, 0x02, 0x06, 0x01, 0x00, 0x04, 0x0b, 0x08, 0x00, 0x09, 0x00, 0x00, 0x00
        /*0020*/ 	.byte	0x00, 0x00, 0x00, 0x00


//--------------------- .nv.info.int4WeightCompression --------------------------
	.section	.nv.info.int4WeightCompression,"",@"SHT_CUDA_INFO"
	.sectionflags	@""
	.align	4


	//----- nvinfo : EIATTR_CUDA_API_VERSION
	.align		4
        /*0000*/ 	.byte	0x04, 0x37
        /*0002*/ 	.short	(.L_31 - .L_30)
.L_30:
        /*0004*/ 	.word	0x00000082


	//----- nvinfo : EIATTR_KPARAM_INFO
	.align		4
.L_31:
        /*0008*/ 	.byte	0x04, 0x17
        /*000a*/ 	.short	(.L_33 - .L_32)
.L_32:
        /*000c*/ 	.word	0x00000000
        /*0010*/ 	.short	0x0003
        /*0012*/ 	.short	0x0014
        /*0014*/ 	.byte	0x00, 0xf0, 0x11, 0x00


	//----- nvinfo : EIATTR_KPARAM_INFO
	.align		4
.L_33:
        /*0018*/ 	.byte	0x04, 0x17
        /*001a*/ 	.short	(.L_35 - .L_34)
.L_34:
        /*001c*/ 	.word	0x00000000
        /*0020*/ 	.short	0x0002
        /*0022*/ 	.short	0x0010
        /*0024*/ 	.byte	0x00, 0xf0, 0x11, 0x00


	//----- nvinfo : EIATTR_KPARAM_INFO
	.align		4
.L_35:
        /*0028*/ 	.byte	0x04, 0x17
        /*002a*/ 	.short	(.L_37 - .L_36)
.L_36:
        /*002c*/ 	.word	0x00000000
        /*0030*/ 	.short	0x0001
        /*0032*/ 	.short	0x0008
        /*0034*/ 	.byte	0x00, 0xf5, 0x21, 0x00


	//----- nvinfo : EIATTR_KPARAM_INFO
	.align		4
.L_37:
        /*0038*/ 	.byte	0x04, 0x17
        /*003a*/ 	.short	(.L_39 - .L_38)
.L_38:
        /*003c*/ 	.word	0x00000000
        /*0040*/ 	.short	0x0000
        /*0042*/ 	.short	0x0000
        /*0044*/ 	.byte	0x00, 0xf5, 0x21, 0x00


	//----- nvinfo : EIATTR_SPARSE_MMA_MASK
	.align		4
.L_39:
        /*0048*/ 	.byte	0x03, 0x50
        /*004a*/ 	.short	0x0000


	//----- nvinfo : EIATTR_MAXREG_COUNT
	.align		4
        /*004c*/ 	.byte	0x03, 0x1b
        /*004e*/ 	.short	0x00ff


	//----- nvinfo : EIATTR_MERCURY_ISA_VERSION
	.align		4
        /*0050*/ 	.byte	0x03, 0x5f
        /*0052*/ 	.short	0x0101


	//----- nvinfo : EIATTR_VRC_CTA_INIT_COUNT
	.align		4
        /*0054*/ 	.byte	0x02, 0x4a
	.zero		1
	.zero		1


	//----- nvinfo : EIATTR_EXIT_INSTR_OFFSETS
	.align		4
        /*0058*/ 	.byte	0x04, 0x1c
        /*005a*/ 	.short	(.L_41 - .L_40)


	//   ....[0]....
.L_40:
        /*005c*/ 	.word	0x00000070


	//   ....[1]....
        /*0060*/ 	.word	0x00000180


	//----- nvinfo : EIATTR_CRS_STACK_SIZE
	.align		4
.L_41:
        /*0064*/ 	.byte	0x04, 0x1e
        /*0066*/ 	.short	(.L_43 - .L_42)
.L_42:
        /*0068*/ 	.word	0x00000000


	//----- nvinfo : EIATTR_CBANK_PARAM_SIZE
	.align		4
.L_43:
        /*006c*/ 	.byte	0x03, 0x19
        /*006e*/ 	.short	0x0018


	//----- nvinfo : EIATTR_PARAM_CBANK
	.align		4
        /*0070*/ 	.byte	0x04, 0x0a
        /*0072*/ 	.short	(.L_45 - .L_44)
	.align		4
.L_44:
        /*0074*/ 	.word	index@(.nv.constant0.int4WeightCompression)
        /*0078*/ 	.short	0x0380
        /*007a*/ 	.short	0x0018


	//----- nvinfo : EIATTR_SW_WAR
	.align		4
.L_45:
        /*007c*/ 	.byte	0x04, 0x36
        /*007e*/ 	.short	(.L_47 - .L_46)
.L_46:
        /*0080*/ 	.word	0x00000008
.L_47:


//--------------------- .nv.info.int8WeightExtractionFloat --------------------------
	.section	.nv.info.int8WeightExtractionFloat,"",@"SHT_CUDA_INFO"
	.sectionflags	@""
	.align	4


	//----- nvinfo : EIATTR_CUDA_API_VERSION
	.align		4
        /*0000*/ 	.byte	0x04, 0x37
        /*0002*/ 	.short	(.L_49 - .L_48)
.L_48:
        /*0004*/ 	.word	0x00000082


	//----- nvinfo : EIATTR_KPARAM_INFO
	.align		4
.L_49:
        /*0008*/ 	.byte	0x04, 0x17
        /*000a*/ 	.short	(.L_51 - .L_50)
.L_50:
        /*000c*/ 	.word	0x00000000
        /*0010*/ 	.short	0x0004
        /*0012*/ 	.short	0x001c
        /*0014*/ 	.byte	0x00, 0xf0, 0x11, 0x00


	//----- nvinfo : EIATTR_KPARAM_INFO
	.align		4
.L_51:
        /*0018*/ 	.byte	0x04, 0x17
        /*001a*/ 	.short	(.L_53 - .L_52)
.L_52:
        /*001c*/ 	.word	0x00000000
        /*0020*/ 	.short	0x0003
        /*0022*/ 	.short	0x0018
        /*0024*/ 	.byte	0x00, 0xf0, 0x11, 0x00


	//----- nvinfo : EIATTR_KPARAM_INFO
	.align		4
.L_53:
        /*0028*/ 	.byte	0x04, 0x17
        /*002a*/ 	.short	(.L_55 - .L_54)
.L_54:
        /*002c*/ 	.word	0x00000000
        /*0030*/ 	.short	0x0002
        /*0032*/ 	.short	0x0010
        /*0034*/ 	.byte	0x00, 0xf5, 0x21, 0x00


	//----- nvinfo : EIATTR_KPARAM_INFO
	.align		4
.L_55:
        /*0038*/ 	.byte	0x04, 0x17
        /*003a*/ 	.short	(.L_57 - .L_56)
.L_56:
        /*003c*/ 	.word	0x00000000
        /*0040*/ 	.short	0x0001
        /*0042*/ 	.short	0x0008
        /*0044*/ 	.byte	0x00, 0xf5, 0x21, 0x00


	//----- nvinfo : EIATTR_KPARAM_INFO
	.align		4
.L_57:
        /*0048*/ 	.byte	0x04, 0x17
        /*004a*/ 	.short	(.L_59 - .L_58)
.L_58:
        /*004c*/ 	.word	0x00000000
        /*0050*/ 	.short	0x0000
        /*0052*/ 	.short	0x0000
        /*0054*/ 	.byte	0x00, 0xf5, 0x21, 0x00


	//----- nvinfo : EIATTR_SPARSE_MMA_MASK
	.align		4
.L_59:
        /*0058*/ 	.byte	0x03, 0x50
        /*005a*/ 	.short	0x0000


	//----- nvinfo : EIATTR_MAXREG_COUNT
	.align		4
        /*005c*/ 	.byte	0x03, 0x1b
        /*005e*/ 	.short	0x00ff


	//----- nvinfo : EIATTR_MERCURY_ISA_VERSION
	.align		4
        /*0060*/ 	.byte	0x03, 0x5f
        /*0062*/ 	.short	0x0101


	//----- nvinfo : EIATTR_VRC_CTA_INIT_COUNT
	.align		4
        /*0064*/ 	.byte	0x02, 0x4a
	.zero		1
	.zero		1


	//----- nvinfo : EIATTR_EXIT_INSTR_OFFSETS
	.align		4
        /*0068*/ 	.byte	0x04, 0x1c
        /*006a*/ 	.short	(.L_61 - .L_60)


	//   ....[0]....
.L_60:
        /*006c*/ 	.word	0x00000070


	//   ....[1]....
        /*0070*/ 	.word	0x00000190


	//----- nvinfo : EIATTR_CRS_STACK_SIZE
	.align		4
.L_61:
        /*0074*/ 	.byte	0x04, 0x1e
        /*0076*/ 	.short	(.L_63 - .L_62)
.L_62:
        /*0078*/ 	.word	0x00000000


	//----- nvinfo : EIATTR_CBANK_PARAM_SIZE
	.align		4
.L_63:
        /*007c*/ 	.byte	0x03, 0x19
        /*007e*/ 	.short	0x0020


	//----- nvinfo : EIATTR_PARAM_CBANK
	.align		4
        /*0080*/ 	.byte	0x04, 0x0a
        /*0082*/ 	.short	(.L_65 - .L_64)
	.align		4
.L_64:
        /*0084*/ 	.word	index@(.nv.constant0.int8WeightExtractionFloat)
        /*0088*/ 	.short	0x0380
        /*008a*/ 	.short	0x0020


	//----- nvinfo : EIATTR_SW_WAR
	.align		4
.L_65:
        /*008c*/ 	.byte	0x04, 0x36
        /*008e*/ 	.short	(.L_67 - .L_66)
.L_66:
        /*0090*/ 	.word	0x00000008
.L_67:


//--------------------- .nv.info.int8WeightExtractionHalf --------------------------
	.section	.nv.info.int8WeightExtractionHalf,"",@"SHT_CUDA_INFO"
	.sectionflags	@""
	.align	4


	//----- nvinfo : EIATTR_CUDA_API_VERSION
	.align		4
        /*0000*/ 	.byte	0x04, 0x37
        /*0002*/ 	.short	(.L_69 - .L_68)
.L_68:
        /*0004*/ 	.word	0x00000082


	//----- nvinfo : EIATTR_KPARAM_INFO
	.align		4
.L_69:
        /*0008*/ 	.byte	0x04, 0x17
        /*000a*/ 	.short	(.L_71 - .L_70)
.L_70:
        /*000c*/ 	.word	0x00000000
        /*0010*/ 	.short	0x0004
        /*0012*/ 	.short	0x001c
        /*0014*/ 	.byte	0x00, 0xf0, 0x11, 0x00


	//----- nvinfo : EIATTR_KPARAM_INFO
	.align		4
.L_71:
        /*0018*/ 	.byte	0x04, 0x17
        /*001a*/ 	.short	(.L_73 - .L_72)
.L_72:
        /*001c*/ 	.word	0x00000000
        /*0020*/ 	.short	0x0003
        /*0022*/ 	.short	0x0018
        /*0024*/ 	.byte	0x00, 0xf0, 0x11, 0x00


	//----- nvinfo : EIATTR_KPARAM_INFO
	.align		4
.L_73:
        /*0028*/ 	.byte	0x04, 0x17
        /*002a*/ 	.short	(.L_75 - .L_74)
.L_74:
        /*002c*/ 	.word	0x00000000
        /*0030*/ 	.short	0x0002
        /*0032*/ 	.short	0x0010
        /*0034*/ 	.byte	0x00, 0xf5, 0x21, 0x00


	//----- nvinfo : EIATTR_KPARAM_INFO
	.align		4
.L_75:
        /*0038*/ 	.byte	0x04, 0x17
        /*003a*/ 	.short	(.L_77 - .L_76)
.L_76:
        /*003c*/ 	.word	0x00000000
        /*0040*/ 	.short	0x0001
        /*0042*/ 	.short	0x0008
        /*0044*/ 	.byte	0x00, 0xf5, 0x21, 0x00


	//----- nvinfo : EIATTR_KPARAM_INFO
	.align		4
.L_77:
        /*0048*/ 	.byte	0x04, 0x17
        /*004a*/ 	.short	(.L_79 - .L_78)
.L_78:
        /*004c*/ 	.word	0x00000000
        /*0050*/ 	.short	0x0000
        /*0052*/ 	.short	0x0000
        /*0054*/ 	.byte	0x00, 0xf5, 0x21, 0x00


	//----- nvinfo : EIATTR_SPARSE_MMA_MASK
	.align		4
.L_79:
        /*0058*/ 	.byte	0x03, 0x50
        /*005a*/ 	.short	0x0000


	//----- nvinfo : EIATTR_MAXREG_COUNT
	.align		4
        /*005c*/ 	.byte	0x03, 0x1b
        /*005e*/ 	.short	0x00ff


	//----- nvinfo : EIATTR_MERCURY_ISA_VERSION
	.align		4
        /*0060*/ 	.byte	0x03, 0x5f
        /*0062*/ 	.short	0x0101


	//----- nvinfo : EIATTR_VRC_CTA_INIT_COUNT
	.align		4
        /*0064*/ 	.byte	0x02, 0x4a
	.zero		1
	.zero		1


	//----- nvinfo : EIATTR_EXIT_INSTR_OFFSETS
	.align		4
        /*0068*/ 	.byte	0x04, 0x1c
        /*006a*/ 	.short	(.L_81 - .L_80)


	//   ....[0]....
.L_80:
        /*006c*/ 	.word	0x00000070


	//   ....[1]....
        /*0070*/ 	.word	0x00000190


	//----- nvinfo : EIATTR_CRS_STACK_SIZE
	.align		4
.L_81:
        /*0074*/ 	.byte	0x04, 0x1e
        /*0076*/ 	.short	(.L_83 - .L_82)
.L_82:
        /*0078*/ 	.word	0x00000000


	//----- nvinfo : EIATTR_CBANK_PARAM_SIZE
	.align		4
.L_83:
        /*007c*/ 	.byte	0x03, 0x19
        /*007e*/ 	.short	0x0020


	//----- nvinfo : EIATTR_PARAM_CBANK
	.align		4
        /*0080*/ 	.byte	0x04, 0x0a
        /*0082*/ 	.short	(.L_85 - .L_84)
	.align		4
.L_84:
        /*0084*/ 	.word	index@(.nv.constant0.int8WeightExtractionHalf)
        /*0088*/ 	.short	0x0380
        /*008a*/ 	.short	0x0020


	//----- nvinfo : EIATTR_SW_WAR
	.align		4
.L_85:
        /*008c*/ 	.byte	0x04, 0x36
        /*008e*/ 	.short	(.L_87 - .L_86)
.L_86:
        /*0090*/ 	.word	0x00000008
.L_87:


//--------------------- .nv.info.int4WeightExtractionFloat --------------------------
	.section	.nv.info.int4WeightExtractionFloat,"",@"SHT_CUDA_INFO"
	.sectionflags	@""
	.align	4


	//----- nvinfo : EIATTR_CUDA_API_VERSION
	.align		4
        /*0000*/ 	.byte	0x04, 0x37
        /*0002*/ 	.short	(.L_89 - .L_88)
.L_88:
        /*0004*/ 	.word	0x00000082


	//----- nvinfo : EIATTR_KPARAM_INFO
	.align		4
.L_89:
        /*0008*/ 	.byte	0x04, 0x17
        /*000a*/ 	.short	(.L_91 - .L_90)
.L_90:
        /*000c*/ 	.word	0x00000000
        /*0010*/ 	.short	0x0004
        /*0012*/ 	.short	0x001c
        /*0014*/ 	.byte	0x00, 0xf0, 0x11, 0x00


	//----- nvinfo : EIATTR_KPARAM_INFO
	.align		4
.L_91:
        /*0018*/ 	.byte	0x04, 0x17
        /*001a*/ 	.short	(.L_93 - .L_92)
.L_92:
        /*001c*/ 	.word	0x00000000
        /*0020*/ 	.short	0x0003
        /*0022*/ 	.short	0x0018
        /*0024*/ 	.byte	0x00, 0xf0, 0x11, 0x00


	//----- nvinfo : EIATTR_KPARAM_INFO
	.align		4
.L_93:
        /*0028*/ 	.byte	0x04, 0x17
        /*002a*/ 	.short	(.L_95 - .L_94)
.L_94:
        /*002c*/ 	.word	0x00000000
        /*0030*/ 	.short	0x0002
        /*0032*/ 	.short	0x0010
        /*0034*/ 	.byte	0x00, 0xf5, 0x21, 0x00


	//----- nvinfo : EIATTR_KPARAM_INFO
	.align		4
.L_95:
        /*0038*/ 	.byte	0x04, 0x17
        /*003a*/ 	.short	(.L_97 - .L_96)
.L_96:
        /*003c*/ 	.word	0x00000000
        /*0040*/ 	.short	0x0001
        /*0042*/ 	.short	0x0008
        /*0044*/ 	.byte	0x00, 0xf5, 0x21, 0x00


	//----- nvinfo : EIATTR_KPARAM_INFO
	.align		4
.L_97:
        /*0048*/ 	.byte	0x04, 0x17
        /*004a*/ 	.short	(.L_99 - .L_98)
.L_98:
        /*004c*/ 	.word	0x00000000
        /*0050*/ 	.short	0x0000
        /*0052*/ 	.short	0x0000
        /*0054*/ 	.byte	0x00, 0xf5, 0x21, 0x00


	//----- nvinfo : EIATTR_SPARSE_MMA_MASK
	.align		4
.L_99:
        /*0058*/ 	.byte	0x03, 0x50
        /*005a*/ 	.short	0x0000


	//----- nvinfo : EIATTR_MAXREG_COUNT
	.align		4
        /*005c*/ 	.byte	0x03, 0x1b
        /*005e*/ 	.short	0x00ff


	//----- nvinfo : EIATTR_MERCURY_ISA_VERSION
	.align		4
        /*0060*/ 	.byte	0x03, 0x5f
        /*0062*/ 	.short	0x0101


	//----- nvinfo : EIATTR_VRC_CTA_INIT_COUNT
	.align		4
        /*0064*/ 	.byte	0x02, 0x4a
	.zero		1
	.zero		1


	//----- nvinfo : EIATTR_EXIT_INSTR_OFFSETS
	.align		4
        /*0068*/ 	.byte	0x04, 0x1c
        /*006a*/ 	.short	(.L_101 - .L_100)


	//   ....[0]....
.L_100:
        /*006c*/ 	.word	0x00000070


	//   ....[1]....
        /*0070*/ 	.word	0x00000220


	//----- nvinfo : EIATTR_CRS_STACK_SIZE
	.align		4
.L_101:
        /*0074*/ 	.byte	0x04, 0x1e
        /*0076*/ 	.short	(.L_103 - .L_102)
.L_102:
        /*0078*/ 	.word	0x00000000


	//----- nvinfo : EIATTR_CBANK_PARAM_SIZE
	.align		4
.L_103:
        /*007c*/ 	.byte	0x03, 0x19
        /*007e*/ 	.short	0x0020


	//----- nvinfo : EIATTR_PARAM_CBANK
	.align		4
        /*0080*/ 	.byte	0x04, 0x0a
        /*0082*/ 	.short	(.L_105 - .L_104)
	.align		4
.L_104:
        /*0084*/ 	.word	index@(.nv.constant0.int4WeightExtractionFloat)
        /*0088*/ 	.short	0x0380
        /*008a*/ 	.short	0x0020


	//----- nvinfo : EIATTR_SW_WAR
	.align		4
.L_105:
        /*008c*/ 	.byte	0x04, 0x36
        /*008e*/ 	.short	(.L_107 - .L_106)
.L_106:
        /*0090*/ 	.word	0x00000008
.L_107:


//--------------------- .nv.info.int4WeightExtractionHalf --------------------------
	.section	.nv.info.int4WeightExtractionHalf,"",@"SHT_CUDA_INFO"
	.sectionflags	@""
	.align	4


	//----- nvinfo : EIATTR_CUDA_API_VERSION
	.align		4
        /*0000*/ 	.byte	0x04, 0x37
        /*0002*/ 	.short	(.L_109 - .L_108)
.L_108:
        /*0004*/ 	.word	0x00000082


	//----- nvinfo : EIATTR_KPARAM_INFO
	.align		4
.L_109:
        /*0008*/ 	.byte	0x04, 0x17
        /*000a*/ 	.short	(.L_111 - .L_110)
.L_110:
        /*000c*/ 	.word	0x00000000
        /*0010*/ 	.short	0x0004
        /*0012*/ 	.short	0x001c
        /*0014*/ 	.byte	0x00, 0xf0, 0x11, 0x00


	//----- nvinfo : EIATTR_KPARAM_INFO
	.align		4
.L_111:
        /*0018*/ 	.byte	0x04, 0x17
        /*001a*/ 	.short	(.L_113 - .L_112)
.L_112:
        /*001c*/ 	.word	0x00000000
        /*0020*/ 	.short	0x0003
        /*0022*/ 	.short	0x0018
        /*0024*/ 	.byte	0x00, 0xf0, 0x11, 0x00


	//----- nvinfo : EIATTR_KPARAM_INFO
	.align		4
.L_113:
        /*0028*/ 	.byte	0x04, 0x17
        /*002a*/ 	.short	(.L_115 - .L_114)
.L_114:
        /*002c*/ 	.word	0x00000000
        /*0030*/ 	.short	0x0002
        /*0032*/ 	.short	0x0010
        /*0034*/ 	.byte	0x00, 0xf5, 0x21, 0x00


	//----- nvinfo : EIATTR_KPARAM_INFO
	.align		4
.L_115:
        /*0038*/ 	.byte	0x04, 0x17
        /*003a*/ 	.short	(.L_117 - .L_116)
.L_116:
        /*003c*/ 	.word	0x00000000
        /*0040*/ 	.short	0x0001
        /*0042*/ 	.short	0x0008
        /*0044*/ 	.byte	0x00, 0xf5, 0x21, 0x00


	//----- nvinfo : EIATTR_KPARAM_INFO
	.align		4
.L_117:
        /*0048*/ 	.byte	0x04, 0x17
        /*004a*/ 	.short	(.L_119 - .L_118)
.L_118:
        /*004c*/ 	.word	0x00000000
        /*0050*/ 	.short	0x0000
        /*0052*/ 	.short	0x0000
        /*0054*/ 	.byte	0x00, 0xf5, 0x21, 0x00


	//----- nvinfo : EIATTR_SPARSE_MMA_MASK
	.align		4
.L_119:
        /*0058*/ 	.byte	0x03, 0x50
        /*005a*/ 	.short	0x0000


	//----- nvinfo : EIATTR_MAXREG_COUNT
	.align		4
        /*005c*/ 	.byte	0x03, 0x1b
        /*005e*/ 	.short	0x00ff


	//----- nvinfo : EIATTR_MERCURY_ISA_VERSION
	.align		4
        /*0060*/ 	.byte	0x03, 0x5f
        /*0062*/ 	.short	0x0101


	//----- nvinfo : EIATTR_VRC_CTA_INIT_COUNT
	.align		4
        /*0064*/ 	.byte	0x02, 0x4a
	.zero		1
	.zero		1


	//----- nvinfo : EIATTR_EXIT_INSTR_OFFSETS
	.align		4
        /*0068*/ 	.byte	0x04, 0x1c
        /*006a*/ 	.short	(.L_121 - .L_120)


	//   ....[0]....
.L_120:
        /*006c*/ 	.word	0x00000070


	//   ....[1]....
        /*0070*/ 	.word	0x00000260


	//----- nvinfo : EIATTR_CRS_STACK_SIZE
	.align		4
.L_121:
        /*0074*/ 	.byte	0x04, 0x1e
        /*0076*/ 	.short	(.L_123 - .L_122)
.L_122:
        /*0078*/ 	.word	0x00000000


	//----- nvinfo : EIATTR_CBANK_PARAM_SIZE
	.align		4
.L_123:
        /*007c*/ 	.byte	0x03, 0x19
        /*007e*/ 	.short	0x0020


	//----- nvinfo : EIATTR_PARAM_CBANK
	.align		4
        /*0080*/ 	.byte	0x04, 0x0a
        /*0082*/ 	.short	(.L_125 - .L_124)
	.align		4
.L_124:
        /*0084*/ 	.word	index@(.nv.constant0.int4WeightExtractionHalf)
        /*0088*/ 	.short	0x0380
        /*008a*/ 	.short	0x0020


	//----- nvinfo : EIATTR_SW_WAR
	.align		4
.L_125:
        /*008c*/ 	.byte	0x04, 0x36
        /*008e*/ 	.short	(.L_127 - .L_126)
.L_126:
        /*0090*/ 	.word	0x00000008
.L_127:


//--------------------- .nv.callgraph             --------------------------
	.section	.nv.callgraph,"",@"SHT_CUDA_CALLGRAPH"
	.align	4
	.sectionentsize	8
	.align		4
        /*0000*/ 	.word	0x00000000
	.align		4
        /*0004*/ 	.word	0xffffffff
	.align		4
        /*0008*/ 	.word	0x00000000
	.align		4
        /*000c*/ 	.word	0xfffffffe
	.align		4
        /*0010*/ 	.word	0x00000000
	.align		4
        /*0014*/ 	.word	0xfffffffd
	.align		4
        /*0018*/ 	.word	0x00000000
	.align		4
        /*001c*/ 	.word	0xfffffffc


//--------------------- .text.int4WeightCompression --------------------------
	.section	.text.int4WeightCompression,"ax",@progbits
	.align	128
        .global         int4WeightCompression
        .type           int4WeightCompression,@function
        .size           int4WeightCompression,(.L_x_10 - int4WeightCompression)
        .other          int4WeightCompression,@"STO_CUDA_ENTRY STV_DEFAULT"
int4WeightCompression:
.text.int4WeightCompression:
[----:B------:R-:W-:Y:S01]  /*0000*/  LDC R1, c[0x0][0x37c] ;  /* 0x0000df00ff017b82 */ /* 0x000fe20000000800 */
[----:B------:R-:W0:Y:S07]  /*0010*/  S2R R0, SR_TID.X ;  /* 0x0000000000007919 */ /* 0x000e2e0000002100 */
[----:B------:R-:W0:Y:S08]  /*0020*/  S2UR UR4, SR_CTAID.X ;  /* 0x00000000000479c3 */ /* 0x000e300000002500 */
[----:B------:R-:W0:Y:S02]  /*0030*/  LDC R7, c[0x0][0x394] ;  /* 0x0000e500ff077b82 */ /* 0x000e240000000800 */
[----:B0-----:R-:W-:-:S02]  /*0040*/  IMAD R0, R7, UR4, R0 ;  /* 0x0000000407007c24 */ /* 0x001fc4000f8e0200 */
[----:B------:R-:W-:-:S05]  /*0050*/  IMAD R7, R7, UR4, R7 ;  /* 0x0000000407077c24 */ /* 0x000fca000f8e0207 */
[----:B------:R-:W-:-:S13]  /*0060*/  ISETP.GE.U32.AND P0, PT, R0, R7, PT ;  /* 0x000000070000720c */ /* 0x000fda0003f06070 */
[----:B------:R-:W-:Y:S05]  /*0070*/  @P0 EXIT ;  /* 0x000000000000094d */ /* 0x000fea0003800000 */
[----:B------:R-:W0:Y:S01]  /*0080*/  LDCU UR4, c[0x0][0x360] ;  /* 0x00006c00ff0477ac */ /* 0x000e220008000800 */
[----:B------:R-:W1:Y:S01]  /*0090*/  LDCU.64 UR6, c[0x0][0x358] ;  /* 0x00006b00ff0677ac */ /* 0x000e620008000a00 */
[----:B------:R-:W2:Y:S02]  /*00a0*/  LDCU.128 UR8, c[0x0][0x380] ;  /* 0x00007000ff0877ac */ /* 0x000ea40008000c00 */
.L_x_0:
[----:B------:R-:W-:-:S05]  /*00b0*/  IMAD.SHL.U32 R3, R0, 0x2, RZ ;  /* 0x0000000200037824 */ /* 0x000fca00078e00ff */
[----:B--2---:R-:W-:-:S04]  /*00c0*/  IADD3 R2, P0, PT, R3, UR8, RZ ;  /* 0x0000000803027c10 */ /* 0x004fc8000ff1e0ff */
[----:B------:R-:W-:-:S05]  /*00d0*/  LEA.HI.X.SX32 R3, R3, UR9, 0x1, P0 ;  /* 0x0000000903037c11 */ /* 0x000fca00080f0eff */
[----:B-1-3--:R-:W2:Y:S04]  /*00e0*/  LDG.E.U8 R5, desc[UR6][R2.64+0x1] ;  /* 0x0000010602057981 */ /* 0x00aea8000c1e1100 */
[----:B------:R-:W3:Y:S01]  /*00f0*/  LDG.E.U8 R6, desc[UR6][R2.64] ;  /* 0x0000000602067981 */ /* 0x000ee2000c1e1100 */
[C---:B------:R-:W-:Y:S02]  /*0100*/  IADD3 R4, P0, PT, R0.reuse, UR10, RZ ;  /* 0x0000000a00047c10 */ /* 0x040fe4000ff1e0ff */
[----:B--2---:R-:W-:Y:S02]  /*0110*/  LOP3.LUT R9, R5, 0xf, RZ, 0xc0, !PT ;  /* 0x0000000f05097812 */ /* 0x004fe400078ec0ff */
[C---:B------:R-:W-:Y:S01]  /*0120*/  LEA.HI.X.SX32 R5, R0.reuse, UR11, 0x1, P0 ;  /* 0x0000000b00057c11 */ /* 0x040fe200080f0eff */
[----:B0-----:R-:W-:-:S02]  /*0130*/  VIADD R0, R0, UR4 ;  /* 0x0000000400007c36 */ /* 0x001fc40008000000 */
[----:B---3--:R-:W-:-:S03]  /*0140*/  IMAD R9, R6, 0x10, R9 ;  /* 0x0000001006097824 */ /* 0x008fc600078e0209 */
[----:B------:R-:W-:Y:S02]  /*0150*/  ISETP.GE.U32.AND P0, PT, R0, R7, PT ;  /* 0x000000070000720c */ /* 0x000fe40003f06070 */
[----:B------:R3:W-:Y:S11]  /*0160*/  STG.E.U8 desc[UR6][R4.64], R9 ;  /* 0x0000000904007986 */ /* 0x0007f6000c101106 */
[----:B------:R-:W-:Y:S05]  /*0170*/  @!P0 BRA `(.L_x_0) ;  /* 0xfffffffc00cc8947 */ /* 0x000fea000383ffff */
[----:B------:R-:W-:Y:S05]  /*0180*/  EXIT ;  /* 0x000000000000794d */ /* 0x000fea0003800000 */
.L_x_1:
[----:B------:R-:W-:-:S00]  /*0190*/  BRA `(.L_x_1) ;  /* 0xfffffffc00fc7947 */ /* 0x000fc0000383ffff */
[----:B------:R-:W-:-:S00]  /*01a0*/  NOP ;  /* 0x0000000000007918 */ /* 0x000fc00000000000 */
        /* <DEDUP_REMOVED lines=13> */
.L_x_10:


//--------------------- .text.int8WeightExtractionFloat --------------------------
	.section	.text.int8WeightExtractionFloat,"ax",@progbits
	.align	128
        .global         int8WeightExtractionFloat
        .type           int8WeightExtractionFloat,@function
        .size           int8WeightExtractionFloat,(.L_x_11 - int8WeightExtractionFloat)
        .other          int8WeightExtractionFloat,@"STO_CUDA_ENTRY STV_DEFAULT"
int8WeightExtractionFloat:
.text.int8WeightExtractionFloat:
[----:B------:R-:W-:Y:S01]  /*0000*/  LDC R1, c[0x0][0x37c] ;  /* 0x0000df00ff017b82 */ /* 0x000fe20000000800 */
[----:B------:R-:W0:Y:S07]  /*0010*/  S2R R5, SR_CTAID.X ;  /* 0x0000000000057919 */ /* 0x000e2e0000002500 */
[----:B------:R-:W0:Y:S01]  /*0020*/  LDC R2, c[0x0][0x39c] ;  /* 0x0000e700ff027b82 */ /* 0x000e220000000800 */
[----:B------:R-:W1:Y:S01]  /*0030*/  S2R R0, SR_TID.X ;  /* 0x0000000000007919 */ /* 0x000e620000002100 */
[----:B0-----:R-:W-:-:S02]  /*0040*/  IMAD R11, R5, R2, R2 ;  /* 0x00000002050b7224 */ /* 0x001fc400078e0202 */
[----:B-1----:R-:W-:-:S05]  /*0050*/  IMAD R0, R5, R2, R0 ;  /* 0x0000000205007224 */ /* 0x002fca00078e0200 */
[----:B------:R-:W-:-:S13]  /*0060*/  ISETP.GE.U32.AND P0, PT, R0, R11, PT ;  /* 0x0000000b0000720c */ /* 0x000fda0003f06070 */
[----:B------:R-:W-:Y:S05]  /*0070*/  @P0 EXIT ;  /* 0x000000000000094d */ /* 0x000fea0003800000 */
[----:B------:R-:W0:Y:S01]  /*0080*/  LDC.64 R2, c[0x0][0x388] ;  /* 0x0000e200ff027b82 */ /* 0x000e220000000a00 */
[----:B------:R-:W1:Y:S01]  /*0090*/  LDCU UR4, c[0x0][0x360] ;  /* 0x00006c00ff0477ac */ /* 0x000e620008000800 */
[----:B------:R-:W2:Y:S06]  /*00a0*/  LDCU.64 UR6, c[0x0][0x358] ;  /* 0x00006b00ff0677ac */ /* 0x000eac0008000a00 */
[----:B------:R-:W3:Y:S01]  /*00b0*/  LDC.64 R8, c[0x0][0x390] ;  /* 0x0000e400ff087b82 */ /* 0x000ee20000000a00 */
[----:B------:R-:W4:Y:S02]  /*00c0*/  LDCU.64 UR8, c[0x0][0x380] ;  /* 0x00007000ff0877ac */ /* 0x000f240008000a00 */
[----:B012-4-:R-:W-:-:S07]  /*00d0*/  IMAD.WIDE.U32 R2, R5, 0x4, R2 ;  /* 0x0000000405027825 */ /* 0x017fce00078e0002 */
.L_x_2:
[C---:B------:R-:W-:Y:S01]  /*00e0*/  IADD3 R6, P0, PT, R0.reuse, UR8, RZ ;  /* 0x0000000800067c10 */ /* 0x040fe2000ff1e0ff */
[----:B0-----:R-:W2:Y:S03]  /*00f0*/  LDG.E R13, desc[UR6][R2.64] ;  /* 0x00000006020d7981 */ /* 0x001ea6000c1e1900 */
[----:B------:R-:W-:-:S05]  /*0100*/  LEA.HI.X.SX32 R7, R0, UR9, 0x1, P0 ;  /* 0x0000000900077c11 */ /* 0x000fca00080f0eff */
[----:B------:R-:W4:Y:S01]  /*0110*/  LDG.E.S8 R6, desc[UR6][R6.64] ;  /* 0x0000000606067981 */ /* 0x000f22000c1e1300 */
[C---:B---3--:R-:W-:Y:S01]  /*0120*/  IMAD.WIDE R4, R0.reuse, 0x4, R8 ;  /* 0x0000000400047825 */ /* 0x048fe200078e0208 */
[----:B------:R-:W-:-:S04]  /*0130*/  IADD3 R0, PT, PT, R0, UR4, RZ ;  /* 0x0000000400007c10 */ /* 0x000fc8000fffe0ff */
[----:B------:R-:W-:Y:S01]  /*0140*/  ISETP.GE.U32.AND P0, PT, R0, R11, PT ;  /* 0x0000000b0000720c */ /* 0x000fe20003f06070 */
[----:B----4-:R-:W2:Y:S02]  /*0150*/  I2F.S16 R10, R6 ;  /* 0x00000006000a7306 */ /* 0x010ea40000101400 */
[----:B--2---:R-:W-:-:S05]  /*0160*/  FMUL R13, R10, R13 ;  /* 0x0000000d0a0d7220 */ /* 0x004fca0000400000 */
[----:B------:R0:W-:Y:S05]  /*0170*/  STG.E desc[UR6][R4.64], R13 ;  /* 0x0000000d04007986 */ /* 0x0001ea000c101906 */
[----:B------:R-:W-:Y:S05]  /*0180*/  @!P0 BRA `(.L_x_2) ;  /* 0xfffffffc00d48947 */ /* 0x000fea000383ffff */
[----:B------:R-:W-:Y:S05]  /*0190*/  EXIT ;  /* 0x000000000000794d */ /* 0x000fea0003800000 */
.L_x_3:
        /* <DEDUP_REMOVED lines=14> */
.L_x_11:


//--------------------- .text.int8WeightExtractionHalf --------------------------
	.section	.text.int8WeightExtractionHalf,"ax",@progbits
	.align	128
        .global         int8WeightExtractionHalf
        .type           int8WeightExtractionHalf,@function
        .size           int8WeightExtractionHalf,(.L_x_12 - int8WeightExtractionHalf)
        .other          int8WeightExtractionHalf,@"STO_CUDA_ENTRY STV_DEFAULT"
int8WeightExtractionHalf:
.text.int8WeightExtractionHalf:
        /* <DEDUP_REMOVED lines=14> */
.L_x_4:
[C---:B------:R-:W-:Y:S01]  /*00e0*/  IADD3 R6, P0, PT, R0.reuse, UR8, RZ ;  /* 0x0000000800067c10 */ /* 0x040fe2000ff1e0ff */
[----:B------:R-:W2:Y:S03]  /*00f0*/  LDG.E.U16 R5, desc[UR6][R2.64] ;  /* 0x0000000602057981 */ /* 0x000ea6000c1e1500 */
[----:B------:R-:W-:-:S05]  /*0100*/  LEA.HI.X.SX32 R7, R0, UR9, 0x1, P0 ;  /* 0x0000000900077c11 */ /* 0x000fca00080f0eff */
[----:B------:R-:W4:Y:S02]  /*0110*/  LDG.E.S8 R6, desc[UR6][R6.64] ;  /* 0x0000000606067981 */ /* 0x000f24000c1e1300 */
[----:B----4-:R-:W2:Y:S02]  /*0120*/  I2F.F16 R4, R6 ;  /* 0x0000000600047306 */ /* 0x010ea40000200c00 */
[----:B--2---:R-:W-:Y:S02]  /*0130*/  HMUL2 R7, R4.H0_H0, R5.H0_H0 ;  /* 0x2000000504077232 */ /* 0x004fe40000000800 */
[C---:B---3--:R-:W-:Y:S01]  /*0140*/  IMAD.WIDE R4, R0.reuse, 0x2, R8 ;  /* 0x0000000200047825 */ /* 0x048fe200078e0208 */
[----:B------:R-:W-:-:S04]  /*0150*/  IADD3 R0, PT, PT, R0, UR4, RZ ;  /* 0x0000000400007c10 */ /* 0x000fc8000fffe0ff */
[----:B------:R0:W-:Y:S01]  /*0160*/  STG.E.U16 desc[UR6][R4.64], R7 ;  /* 0x0000000704007986 */ /* 0x0001e2000c101506 */
[----:B------:R-:W-:-:S13]  /*0170*/  ISETP.GE.U32.AND P0, PT, R0, R11, PT ;  /* 0x0000000b0000720c */ /* 0x000fda0003f06070 */
[----:B0-----:R-:W-:Y:S05]  /*0180*/  @!P0 BRA `(.L_x_4) ;  /* 0xfffffffc00d48947 */ /* 0x001fea000383ffff */
[----:B------:R-:W-:Y:S05]  /*0190*/  EXIT ;  /* 0x000000000000794d */ /* 0x000fea0003800000 */
.L_x_5:
        /* <DEDUP_REMOVED lines=14> */
.L_x_12:


//--------------------- .text.int4WeightExtractionFloat --------------------------
	.section	.text.int4WeightExtractionFloat,"ax",@progbits
	.align	128
        .global         int4WeightExtractionFloat
        .type           int4WeightExtractionFloat,@function
        .size           int4WeightExtractionFloat,(.L_x_13 - int4WeightExtractionFloat)
        .other          int4WeightExtractionFloat,@"STO_CUDA_ENTRY STV_DEFAULT"
int4WeightExtractionFloat:
.text.int4WeightExtractionFloat:
        /* <DEDUP_REMOVED lines=14> */
.L_x_6:
[C---:B------:R-:W-:Y:S01]  /*00e0*/  IADD3 R8, P0, PT, R0.reuse, UR8, RZ ;  /* 0x0000000800087c10 */ /* 0x040fe2000ff1e0ff */
[----:B0-----:R-:W2:Y:S03]  /*00f0*/  LDG.E R13, desc[UR6][R4.64] ;  /* 0x00000006040d7981 */ /* 0x001ea6000c1e1900 */
[----:B------:R-:W-:-:S05]  /*0100*/  LEA.HI.X.SX32 R9, R0, UR9, 0x1, P0 ;  /* 0x0000000900097c11 */ /* 0x000fca00080f0eff */
[----:B------:R-:W4:Y:S01]  /*0110*/  LDG.E.S8 R8, desc[UR6][R8.64] ;  /* 0x0000000608087981 */ /* 0x000f22000c1e1300 */
[----:B------:R-:W-:-:S04]  /*0120*/  IMAD.SHL.U32 R7, R0, 0x2, RZ ;  /* 0x0000000200077824 */ /* 0x000fc800078e00ff */
[----:B---3--:R-:W-:Y:S01]  /*0130*/  IMAD.WIDE R6, R7, 0x4, R2 ;  /* 0x0000000407067825 */ /* 0x008fe200078e0202 */
[----:B----4-:R-:W-:-:S06]  /*0140*/  SHF.R.S32.HI R10, RZ, 0x4, R8 ;  /* 0x00000004ff0a7819 */ /* 0x010fcc0000011408 */
[----:B------:R-:W2:Y:S02]  /*0150*/  I2F.S16 R10, R10 ;  /* 0x0000000a000a7306 */ /* 0x000ea40000101400 */
[----:B--2---:R-:W-:-:S05]  /*0160*/  FMUL R13, R10, R13 ;  /* 0x0000000d0a0d7220 */ /* 0x004fca0000400000 */
[----:B------:R0:W-:Y:S04]  /*0170*/  STG.E desc[UR6][R6.64], R13 ;  /* 0x0000000d06007986 */ /* 0x0001e8000c101906 */
[----:B------:R-:W2:Y:S01]  /*0180*/  LDG.E R15, desc[UR6][R4.64] ;  /* 0x00000006040f7981 */ /* 0x000ea2000c1e1900 */
[----:B------:R-:W-:-:S04]  /*0190*/  SHF.L.U32 R12, R8, 0xc, RZ ;  /* 0x0000000c080c7819 */ /* 0x000fc800000006ff */
[----:B------:R-:W-:-:S04]  /*01a0*/  PRMT R8, R12, 0x9910, RZ ;  /* 0x000099100c087816 */ /* 0x000fc800000000ff */
[----:B------:R-:W-:-:S06]  /*01b0*/  SHF.R.S32.HI R8, RZ, 0xc, R8 ;  /* 0x0000000cff087819 */ /* 0x000fcc0000011408 */
[----:B------:R-:W2:Y:S01]  /*01c0*/  I2F.S16 R8, R8 ;  /* 0x0000000800087306 */ /* 0x000ea20000101400 */
[----:B------:R-:W-:-:S05]  /*01d0*/  VIADD R0, R0, UR4 ;  /* 0x0000000400007c36 */ /* 0x000fca0008000000 */
[----:B------:R-:W-:Y:S01]  /*01e0*/  ISETP.GE.U32.AND P0, PT, R0, R11, PT ;  /* 0x0000000b0000720c */ /* 0x000fe20003f06070 */
[----:B--2---:R-:W-:-:S05]  /*01f0*/  FMUL R15, R8, R15 ;  /* 0x0000000f080f7220 */ /* 0x004fca0000400000 */
[----:B------:R0:W-:Y:S07]  /*0200*/  STG.E desc[UR6][R6.64+0x4], R15 ;  /* 0x0000040f06007986 */ /* 0x0001ee000c101906 */
[----:B------:R-:W-:Y:S05]  /*0210*/  @!P0 BRA `(.L_x_6) ;  /* 0xfffffffc00b08947 */ /* 0x000fea000383ffff */
[----:B------:R-:W-:Y:S05]  /*0220*/  EXIT ;  /* 0x000000000000794d */ /* 0x000fea0003800000 */
.L_x_7:
        /* <DEDUP_REMOVED lines=13> */
.L_x_13:


//--------------------- .text.int4WeightExtractionHalf --------------------------
	.section	.text.int4WeightExtractionHalf,"ax",@progbits
	.align	128
        .global         int4WeightExtractionHalf
        .type           int4WeightExtractionHalf,@function
        .size           int4WeightExtractionHalf,(.L_x_14 - int4WeightExtractionHalf)
        .other          int4WeightExtractionHalf,@"STO_CUDA_ENTRY STV_DEFAULT"
int4WeightExtractionHalf:
.text.int4WeightExtractionHalf:
[----:B------:R-:W-:Y:S01]  /*0000*/  LDC R1, c[0x0][0x37c] ;  /* 0x0000df00ff017b82 */ /* 0x000fe20000000800 */
[----:B------:R-:W0:Y:S07]  /*0010*/  S2R R9, SR_CTAID.X ;  /* 0x0000000000097919 */ /* 0x000e2e0000002500 */
[----:B------:R-:W0:Y:S01]  /*0020*/  LDC R2, c[0x0][0x39c] ;  /* 0x0000e700ff027b82 */ /* 0x000e220000000800 */
[----:B------:R-:W0:Y:S02]  /*0030*/  S2R R0, SR_TID.X ;  /* 0x0000000000007919 */ /* 0x000e240000002100 */
[----:B0-----:R-:W-:-:S02]  /*0040*/  IMAD R7, R9, R2, R0 ;  /* 0x0000000209077224 */ /* 0x001fc400078e0200 */
[----:B------:R-:W-:-:S05]  /*0050*/  IMAD R0, R9, R2, R2 ;  /* 0x0000000209007224 */ /* 0x000fca00078e0202 */
[----:B------:R-:W-:-:S13]  /*0060*/  ISETP.GE.U32.AND P0, PT, R7, R0, PT ;  /* 0x000000000700720c */ /* 0x000fda0003f06070 */
[----:B------:R-:W-:Y:S05]  /*0070*/  @P0 EXIT ;  /* 0x000000000000094d */ /* 0x000fea0003800000 */
[----:B------:R-:W0:Y:S01]  /*0080*/  LDC.64 R4, c[0x0][0x388] ;  /* 0x0000e200ff047b82 */ /* 0x000e220000000a00 */
[----:B------:R-:W-:Y:S01]  /*0090*/  IMAD.MOV.U32 R11, RZ, RZ, R7 ;  /* 0x000000ffff0b7224 */ /* 0x000fe200078e0007 */
[----:B------:R-:W1:Y:S01]  /*00a0*/  LDCU UR4, c[0x0][0x360] ;  /* 0x00006c00ff0477ac */ /* 0x000e620008000800 */
[----:B------:R-:W2:Y:S05]  /*00b0*/  LDCU.64 UR6, c[0x0][0x358] ;  /* 0x00006b00ff0677ac */ /* 0x000eaa0008000a00 */
[----:B------:R-:W3:Y:S01]  /*00c0*/  LDC.64 R2, c[0x0][0x390] ;  /* 0x0000e400ff027b82 */ /* 0x000ee20000000a00 */
[----:B------:R-:W4:Y:S02]  /*00d0*/  LDCU.64 UR8, c[0x0][0x380] ;  /* 0x00007000ff0877ac */ /* 0x000f240008000a00 */
[----:B012-4-:R-:W-:-:S07]  /*00e0*/  IMAD.WIDE.U32 R4, R9, 0x2, R4 ;  /* 0x0000000209047825 */ /* 0x017fce00078e0004 */
.L_x_8:
[C---:B------:R-:W-:Y:S01]  /*00f0*/  IADD3 R8, P0, PT, R11.reuse, UR8, RZ ;  /* 0x000000080b087c10 */ /* 0x040fe2000ff1e0ff */
[----:B0-----:R-:W2:Y:S03]  /*0100*/  LDG.E.U16 R7, desc[UR6][R4.64] ;  /* 0x0000000604077981 */ /* 0x001ea6000c1e1500 */
[----:B------:R-:W-:-:S05]  /*0110*/  LEA.HI.X.SX32 R9, R11, UR9, 0x1, P0 ;  /* 0x000000090b097c11 */ /* 0x000fca00080f0eff */
[----:B------:R-:W4:Y:S01]  /*0120*/  LDG.E.S8 R8, desc[UR6][R8.64] ;  /* 0x0000000608087981 */ /* 0x000f22000c1e1300 */
[----:B------:R-:W-:Y:S01]  /*0130*/  IMAD.SHL.U32 R13, R11, 0x2, RZ ;  /* 0x000000020b0d7824 */ /* 0x000fe200078e00ff */
[----:B----4-:R-:W-:-:S04]  /*0140*/  SHF.R.S32.HI R6, RZ, 0x4, R8 ;  /* 0x00000004ff067819 */ /* 0x010fc80000011408 */
[----:B------:R-:W-:-:S06]  /*0150*/  PRMT R10, R6, 0x9910, RZ ;  /* 0x00009910060a7816 */ /* 0x000fcc00000000ff */
[----:B------:R-:W2:Y:S02]  /*0160*/  I2F.F16 R10, R10 ;  /* 0x0000000a000a7306 */ /* 0x000ea40000200c00 */
[----:B--2---:R-:W-:Y:S02]  /*0170*/  HMUL2 R9, R10.H0_H0, R7.H0_H0 ;  /* 0x200000070a097232 */ /* 0x004fe40000000800 */
[----:B---3--:R-:W-:-:S03]  /*0180*/  IMAD.WIDE R6, R13, 0x2, R2 ;  /* 0x000000020d067825 */ /* 0x008fc600078e0202 */
[----:B------:R-:W-:-:S05]  /*0190*/  PRMT R12, R9, 0x7610, R12 ;  /* 0x00007610090c7816 */ /* 0x000fca000000000c */
[----:B------:R0:W-:Y:S04]  /*01a0*/  STG.E.U16 desc[UR6][R6.64], R12 ;  /* 0x0000000c06007986 */ /* 0x0001e8000c101506 */
[----:B------:R-:W2:Y:S01]  /*01b0*/  LDG.E.U16 R9, desc[UR6][R4.64] ;  /* 0x0000000604097981 */ /* 0x000ea2000c1e1500 */
[----:B------:R-:W-:-:S05]  /*01c0*/  IMAD.SHL.U32 R8, R8, 0x1000, RZ ;  /* 0x0000100008087824 */ /* 0x000fca00078e00ff */
[----:B------:R-:W-:-:S04]  /*01d0*/  PRMT R8, R8, 0x9910, RZ ;  /* 0x0000991008087816 */ /* 0x000fc800000000ff */
[----:B------:R-:W-:-:S04]  /*01e0*/  SHF.R.S32.HI R8, RZ, 0xc, R8 ;  /* 0x0000000cff087819 */ /* 0x000fc80000011408 */
[----:B------:R-:W-:-:S06]  /*01f0*/  PRMT R8, R8, 0x9910, RZ ;  /* 0x0000991008087816 */ /* 0x000fcc00000000ff */
[----:B------:R-:W2:Y:S01]  /*0200*/  I2F.F16 R8, R8 ;  /* 0x0000000800087306 */ /* 0x000ea20000200c00 */
[----:B------:R-:W-:-:S05]  /*0210*/  VIADD R11, R11, UR4 ;  /* 0x000000040b0b7c36 */ /* 0x000fca0008000000 */
[----:B------:R-:W-:Y:S01]  /*0220*/  ISETP.GE.U32.AND P0, PT, R11, R0, PT ;  /* 0x000000000b00720c */ /* 0x000fe20003f06070 */
[----:B--2---:R-:W-:-:S05]  /*0230*/  HMUL2 R9, R8.H0_H0, R9.H0_H0 ;  /* 0x2000000908097232 */ /* 0x004fca0000000800 */
[----:B------:R0:W-:Y:S07]  /*0240*/  STG.E.U16 desc[UR6][R6.64+0x2], R9 ;  /* 0x0000020906007986 */ /* 0x0001ee000c101506 */
[----:B------:R-:W-:Y:S05]  /*0250*/  @!P0 BRA `(.L_x_8) ;  /* 0xfffffffc00a48947 */ /* 0x000fea000383ffff */
[----:B------:R-:W-:Y:S05]  /*0260*/  EXIT ;  /* 0x000000000000794d */ /* 0x000fea0003800000 */
.L_x_9:
        /* <DEDUP_REMOVED lines=9> */
.L_x_14:


//--------------------- .nv.shared.reserved.0     --------------------------
	.section	.nv.shared.reserved.0,"aw",@nobits
	.weak		__nv_reservedSMEM_offset_0_alias
	.size		__nv_reservedSMEM_offset_0_alias, 0, 64
	.other		__nv_reservedSMEM_offset_0_alias,@"STO_CUDA_RESERVED_SHARED STV_DEFAULT"
__nv_reservedSMEM_offset_0_alias:
	.zero		0
	.zero		64


//--------------------- .nv.constant0.int4WeightCompression --------------------------
	.section	.nv.constant0.int4WeightCompression,"a",@progbits
	.sectionflags	@""
	.align	4
.nv.constant0.int4WeightCompression:
	.zero		920


//--------------------- .nv.constant0.int8WeightExtractionFloat --------------------------
	.section	.nv.constant0.int8WeightExtractionFloat,"a",@progbits
	.sectionflags	@""
	.align	4
.nv.constant0.int8WeightExtractionFloat:
	.zero		928


//--------------------- .nv.constant0.int8WeightExtractionHalf --------------------------
	.section	.nv.constant0.int8WeightExtractionHalf,"a",@progbits
	.sectionflags	@""
	.align	4
.nv.constant0.int8WeightExtractionHalf:
	.zero		928


//--------------------- .nv.constant0.int4WeightExtractionFloat --------------------------
	.section	.nv.constant0.int4WeightExtractionFloat,"a",@progbits
	.sectionflags	@""
	.align	4
.nv.constant0.int4WeightExtractionFloat:
	.zero		928


//--------------------- .nv.constant0.int4WeightExtractionHalf --------------------------
	.section	.nv.constant0.int4WeightExtractionHalf,"a",@progbits
	.sectionflags	@""
	.align	4
.nv.constant0.int4WeightExtractionHalf:
	.zero		928


//--------------------- SYMBOLS --------------------------

	.type		.nv.reservedSmem.offset0,@object
	.size		.nv.reservedSmem.offset0,0x4
